//
// Generated by NVIDIA NVVM Compiler
//
// Compiler Build ID: CL-36424714
// Cuda compilation tools, release 13.0, V13.0.88
// Based on NVVM 20.0.0
//

.version 9.0
.target sm_100
.address_size 64

	// .globl	increment

.visible .entry increment(
	.param .u64 .ptr .align 1 increment_param_0
)
{
	.reg .b32 	%r<5>;
	.reg .b32 	%f<3>;
	.reg .b64 	%rd<5>;

	ld.param.u64 	%rd1, [increment_param_0];
	cvta.to.global.u64 	%rd2, %rd1;
	mov.u32 	%r1, %ctaid.x;
	mov.u32 	%r2, %ntid.x;
	mov.u32 	%r3, %tid.x;
	mad.lo.s32 	%r4, %r1, %r2, %r3;
	mul.wide.s32 	%rd3, %r4, 4;
	add.s64 	%rd4, %rd2, %rd3;
	ld.global.f32 	%f1, [%rd4];
	add.f32 	%f2, %f1, 0f3F800000;
	st.global.f32 	[%rd4], %f2;
	ret;

}


// ===== COMPILED SASS (sm_100) =====

	.target	sm_100

	.elftype	@"ET_EXEC"


//--------------------- .note.nv.tkinfo           --------------------------
	.section	.note.nv.tkinfo,"",@"SHT_NOTE"
	.sectionflags	@"SHF_NOTE_NV_TKINFO"
	.tkinfo
        /*0018*/ 	.word	0x00000002
        /*0030*/ 	.string	""
        /*0030*/ 	.string	"ptxas"
        /*0030*/ 	.string	"Cuda compilation tools, release 13.0, V13.0.88"
        /*0030*/ 	.string	"Build cuda_13.0.r13.0/compiler.36424714_0"
        /*0030*/ 	.string	"-arch sm_100 -m 64 "



//--------------------- .note.nv.cuinfo           --------------------------
	.section	.note.nv.cuinfo,"",@"SHT_NOTE"
	.sectionflags	@"SHF_NOTE_NV_CUINFO"
        /*0018*/ 	.short	0x0002
        /*001a*/ 	.short	0x0064
        /*001c*/ 	.short	0x0082
	.zero		2


//--------------------- .nv.info                  --------------------------
	.section	.nv.info,"",@"SHT_CUDA_INFO"
	.align	4


	//----- nvinfo : EIATTR_REGCOUNT
	.align		4
        /*0000*/ 	.byte	0x04, 0x2f
        /*0002*/ 	.short	(.L_1 - .L_0)
	.align		4
.L_0:
        /*0004*/ 	.word	index@(increment)
        /*0008*/ 	.word	0x00000008


	//----- nvinfo : EIATTR_FRAME_SIZE
	.align		4
.L_1:
        /*000c*/ 	.byte	0x04, 0x11
        /*000e*/ 	.short	(.L_3 - .L_2)
	.align		4
.L_2:
        /*0010*/ 	.word	index@(increment)
        /*0014*/ 	.word	0x00000000


	//----- nvinfo : EIATTR_MIN_STACK_SIZE
	.align		4
.L_3:
        /*0018*/ 	.byte	0x04, 0x12
        /*001a*/ 	.short	(.L_5 - .L_4)
	.align		4
.L_4:
        /*001c*/ 	.word	index@(increment)
        /*0020*/ 	.word	0x00000000
.L_5:


//--------------------- .nv.compat                --------------------------
	.section	.nv.compat,"",@"SHT_CUDA_COMPAT_INFO"
	.align	4
        /*0000*/ 	.byte	0x02, 0x09, 0x00, 0x00, 0x02, 0x02, 0x01, 0x00, 0x02, 0x05, 0x05, 0x00, 0x03, 0x07, 0x01, 0x01
        /*0010*/ 	.byte	0x02, 0x03, 0x00, 0x00, 0x02, 0x06, 0x01, 0x00, 0x04, 0x0b, 0x08, 0x00, 0x09, 0x00, 0x00, 0x00
        /*0020*/ 	.byte	0x00, 0x00, 0x00, 0x00


//--------------------- .nv.info.increment        --------------------------
	.section	.nv.info.increment,"",@"SHT_CUDA_INFO"
	.sectionflags	@""
	.align	4


	//----- nvinfo : EIATTR_CUDA_API_VERSION
	.align		4
        /*0000*/ 	.byte	0x04, 0x37
        /*0002*/ 	.short	(.L_7 - .L_6)
.L_6:
        /*0004*/ 	.word	0x00000082


	//----- nvinfo : EIATTR_KPARAM_INFO
	.align		4
.L_7:
        /*0008*/ 	.byte	0x04, 0x17
        /*000a*/ 	.short	(.L_9 - .L_8)
.L_8:
        /*000c*/ 	.word	0x00000000
        /*0010*/ 	.short	0x0000
        /*0012*/ 	.short	0x0000
        /*0014*/ 	.byte	0x00, 0xf5, 0x21, 0x00


	//----- nvinfo : EIATTR_SPARSE_MMA_MASK
	.align		4
.L_9:
        /*0018*/ 	.byte	0x03, 0x50
        /*001a*/ 	.short	0x0000


	//----- nvinfo : EIATTR_MAXREG_COUNT
	.align		4
        /*001c*/ 	.byte	0x03, 0x1b
        /*001e*/ 	.short	0x00ff


	//----- nvinfo : EIATTR_MERCURY_ISA_VERSION
	.align		4
        /*0020*/ 	.byte	0x03, 0x5f
        /*0022*/ 	.short	0x0101


	//----- nvinfo : EIATTR_VRC_CTA_INIT_COUNT
	.align		4
        /*0024*/ 	.byte	0x02, 0x4a
	.zero		1
	.zero		1


	//----- nvinfo : EIATTR_EXIT_INSTR_OFFSETS
	.align		4
        /*0028*/ 	.byte	0x04, 0x1c
        /*002a*/ 	.short	(.L_11 - .L_10)


	//   ....[0]....
.L_10:
        /*002c*/ 	.word	0x000000b0


	//----- nvinfo : EIATTR_CBANK_PARAM_SIZE
	.align		4
.L_11:
        /*0030*/ 	.byte	0x03, 0x19
        /*0032*/ 	.short	0x0008


	//----- nvinfo : EIATTR_PARAM_CBANK
	.align		4
        /*0034*/ 	.byte	0x04, 0x0a
        /*0036*/ 	.short	(.L_13 - .L_12)
	.align		4
.L_12:
        /*0038*/ 	.word	index@(.nv.constant0.increment)
        /*003c*/ 	.short	0x0380
        /*003e*/ 	.short	0x0008


	//----- nvinfo : EIATTR_SW_WAR
	.align		4
.L_13:
        /*0040*/ 	.byte	0x04, 0x36
        /*0042*/ 	.short	(.L_15 - .L_14)
.L_14:
        /*0044*/ 	.word	0x00000008
.L_15:


//--------------------- .nv.callgraph             --------------------------
	.section	.nv.callgraph,"",@"SHT_CUDA_CALLGRAPH"
	.align	4
	.sectionentsize	8
	.align		4
        /*0000*/ 	.word	0x00000000
	.align		4
        /*0004*/ 	.word	0xffffffff
	.align		4
        /*0008*/ 	.word	0x00000000
	.align		4
        /*000c*/ 	.word	0xfffffffe
	.align		4
        /*0010*/ 	.word	0x00000000
	.align		4
        /*0014*/ 	.word	0xfffffffd
	.align		4
        /*0018*/ 	.word	0x00000000
	.align		4
        /*001c*/ 	.word	0xfffffffc


//--------------------- .text.increment           --------------------------
	.section	.text.increment,"ax",@progbits
	.align	128
        .global         increment
        .type           increment,@function
        .size           increment,(.L_x_1 - increment)
        .other          increment,@"STO_CUDA_ENTRY STV_DEFAULT"
increment:
.text.increment:
[----:B------:R-:W-:Y:S01]  /*0000*/  LDC R1, c[0x0][0x37c] ;  /* 0x0000df00ff017b82 */ /* 0x000fe20000000800 */
[----:B------:R-:W0:Y:S07]  /*0010*/  S2R R0, SR_TID.X ;  /* 0x0000000000007919 */ /* 0x000e2e0000002100 */
[----:B------:R-:W0:Y:S01]  /*0020*/  S2UR UR6, SR_CTAID.X ;  /* 0x00000000000679c3 */ /* 0x000e220000002500 */
[----:B------:R-:W1:Y:S07]  /*0030*/  LDCU.64 UR4, c[0x0][0x358] ;  /* 0x00006b00ff0477ac */ /* 0x000e6e0008000a00 */
[----:B------:R-:W0:Y:S08]  /*0040*/  LDC R5, c[0x0][0x360] ;  /* 0x0000d800ff057b82 */ /* 0x000e300000000800 */
[----:B------:R-:W2:Y:S01]  /*0050*/  LDC.64 R2, c[0x0][0x380] ;  /* 0x0000e000ff027b82 */ /* 0x000ea20000000a00 */
[----:B0-----:R-:W-:-:S04]  /*0060*/  IMAD R5, R5, UR6, R0 ;  /* 0x0000000605057c24 */ /* 0x001fc8000f8e0200 */
[----:B--2---:R-:W-:-:S05]  /*0070*/  IMAD.WIDE R2, R5, 0x4, R2 ;  /* 0x0000000405027825 */ /* 0x004fca00078e0202 */
[----:B-1----:R-:W2:Y:S02]  /*0080*/  LDG.E R0, desc[UR4][R2.64] ;  /* 0x0000000402007981 */ /* 0x002ea4000c1e1900 */
[----:B--2---:R-:W-:-:S05]  /*0090*/  FADD R5, R0, 1 ;  /* 0x3f80000000057421 */ /* 0x004fca0000000000 */
[----:B------:R-:W-:Y:S01]  /*00a0*/  STG.E desc[UR4][R2.64], R5 ;  /* 0x0000000502007986 */ /* 0x000fe2000c101904 */
[----:B------:R-:W-:Y:S05]  /*00b0*/  EXIT ;  /* 0x000000000000794d */ /* 0x000fea0003800000 */
.L_x_0:
[----:B------:R-:W-:-:S00]  /*00c0*/  BRA `(.L_x_0) ;  /* 0xfffffffc00fc7947 */ /* 0x000fc0000383ffff */
[----:B------:R-:W-:-:S00]  /*00d0*/  NOP ;  /* 0x0000000000007918 */ /* 0x000fc00000000000 */
        /* <DEDUP_REMOVED lines=10> */
.L_x_1:


//--------------------- .nv.shared.reserved.0     --------------------------
	.section	.nv.shared.reserved.0,"aw",@nobits
	.weak		__nv_reservedSMEM_offset_0_alias
	.size		__nv_reservedSMEM_offset_0_alias, 0, 64
	.other		__nv_reservedSMEM_offset_0_alias,@"STO_CUDA_RESERVED_SHARED STV_DEFAULT"
__nv_reservedSMEM_offset_0_alias:
	.zero		0
	.zero		64


//--------------------- .nv.constant0.increment   --------------------------
	.section	.nv.constant0.increment,"a",@progbits
	.sectionflags	@""
	.align	4
.nv.constant0.increment:
	.zero		904


//--------------------- SYMBOLS --------------------------

	.type		.nv.reservedSmem.offset0,@object
	.size		.nv.reservedSmem.offset0,0x4
